	.headerflags	@"EF_CUDA_TEXMODE_UNIFIED EF_CUDA_64BIT_ADDRESS EF_CUDA_ACCELERATORS EF_CUDA_SM90 EF_CUDA_VIRTUAL_SM(EF_CUDA_SM90)"
	.elftype	@"ET_EXEC"


//--------------------- .nv.info                  --------------------------
	.section	.nv.info,"",@"SHT_CUDA_INFO"
	.align	4


	//----- nvinfo : EIATTR_REGCOUNT
	.align		4
        /*0000*/ 	.byte	0x04, 0x2f
        /*0002*/ 	.short	(.L_1 - .L_0)
	.align		4
.L_0:
        /*0004*/ 	.word	index@(triton_red_fused_max_1)
        /*0008*/ 	.word	0x0000001e


	//----- nvinfo : EIATTR_MIN_STACK_SIZE
	.align		4
.L_1:
        /*000c*/ 	.byte	0x04, 0x12
        /*000e*/ 	.short	(.L_3 - .L_2)
	.align		4
.L_2:
        /*0010*/ 	.word	index@(triton_red_fused_max_1)
        /*0014*/ 	.word	0x00000000


	//----- nvinfo : EIATTR_FRAME_SIZE
	.align		4
.L_3:
        /*0018*/ 	.byte	0x04, 0x11
        /*001a*/ 	.short	(.L_5 - .L_4)
	.align		4
.L_4:
        /*001c*/ 	.word	index@(triton_red_fused_max_1)
        /*0020*/ 	.word	0x00000000


	//----- nvinfo : EIATTR_MIN_STACK_SIZE
	.align		4
.L_5:
        /*0024*/ 	.byte	0x04, 0x12
        /*0026*/ 	.short	(.L_7 - .L_6)
	.align		4
.L_6:
        /*0028*/ 	.word	index@(triton_red_fused_max_1)
        /*002c*/ 	.word	0x00000000
.L_7:


//--------------------- .nv.info.triton_red_fused_max_1 --------------------------
	.section	.nv.info.triton_red_fused_max_1,"",@"SHT_CUDA_INFO"
	.sectionflags	@""
	.align	4


	//----- nvinfo : EIATTR_CUDA_API_VERSION
	.align		4
        /*0000*/ 	.byte	0x04, 0x37
        /*0002*/ 	.short	(.L_9 - .L_8)
.L_8:
        /*0004*/ 	.word	0x0000007c


	//----- nvinfo : EIATTR_KPARAM_INFO
	.align		4
.L_9:
        /*0008*/ 	.byte	0x04, 0x17
        /*000a*/ 	.short	(.L_11 - .L_10)
.L_10:
        /*000c*/ 	.word	0x00000000
        /*0010*/ 	.short	0x0003
        /*0012*/ 	.short	0x0014
        /*0014*/ 	.byte	0x00, 0xf0, 0x11, 0x00


	//----- nvinfo : EIATTR_KPARAM_INFO
	.align		4
.L_11:
        /*0018*/ 	.byte	0x04, 0x17
        /*001a*/ 	.short	(.L_13 - .L_12)
.L_12:
        /*001c*/ 	.word	0x00000000
        /*0020*/ 	.short	0x0002
        /*0022*/ 	.short	0x0010
        /*0024*/ 	.byte	0x00, 0xf0, 0x11, 0x00


	//----- nvinfo : EIATTR_KPARAM_INFO
	.align		4
.L_13:
        /*0028*/ 	.byte	0x04, 0x17
        /*002a*/ 	.short	(.L_15 - .L_14)
.L_14:
        /*002c*/ 	.word	0x00000000
        /*0030*/ 	.short	0x0001
        /*0032*/ 	.short	0x0008
        /*0034*/ 	.byte	0x00, 0xf4, 0x21, 0x00


	//----- nvinfo : EIATTR_KPARAM_INFO
	.align		4
.L_15:
        /*0038*/ 	.byte	0x04, 0x17
        /*003a*/ 	.short	(.L_17 - .L_16)
.L_16:
        /*003c*/ 	.word	0x00000000
        /*0040*/ 	.short	0x0000
        /*0042*/ 	.short	0x0000
        /*0044*/ 	.byte	0x00, 0xf4, 0x21, 0x00


	//----- nvinfo : EIATTR_SPARSE_MMA_MASK
	.align		4
.L_17:
        /*0048*/ 	.byte	0x03, 0x50
        /*004a*/ 	.short	0x0000


	//----- nvinfo : EIATTR_MAXREG_COUNT
	.align		4
        /*004c*/ 	.byte	0x03, 0x1b
        /*004e*/ 	.short	0x00ff


	//----- nvinfo : EIATTR_COOP_GROUP_MASK_REGIDS
	.align		4
        /*0050*/ 	.byte	0x04, 0x29
        /*0052*/ 	.short	(.L_19 - .L_18)


	//   ....[0]....
.L_18:
        /*0054*/ 	.word	0xffffffff


	//   ....[1]....
        /*0058*/ 	.word	0xffffffff


	//   ....[2]....
        /*005c*/ 	.word	0xffffffff


	//   ....[3]....
        /*0060*/ 	.word	0xffffffff


	//   ....[4]....
        /*0064*/ 	.word	0xffffffff


	//   ....[5]....
        /*0068*/ 	.word	0xffffffff


	//   ....[6]....
        /*006c*/ 	.word	0xffffffff


	//   ....[7]....
        /*0070*/ 	.word	0xffffffff


	//   ....[8]....
        /*0074*/ 	.word	0xffffffff


	//   ....[9]....
        /*0078*/ 	.word	0xffffffff


	//   ....[10]....
        /*007c*/ 	.word	0xffffffff


	//   ....[11]....
        /*0080*/ 	.word	0xffffffff


	//   ....[12]....
        /*0084*/ 	.word	0xffffffff


	//   ....[13]....
        /*0088*/ 	.word	0xffffffff


	//   ....[14]....
        /*008c*/ 	.word	0xffffffff


	//   ....[15]....
        /*0090*/ 	.word	0xffffffff


	//   ....[16]....
        /*0094*/ 	.word	0xffffffff


	//   ....[17]....
        /*0098*/ 	.word	0xffffffff


	//   ....[18]....
        /*009c*/ 	.word	0xffffffff


	//   ....[19]....
        /*00a0*/ 	.word	0xffffffff


	//   ....[20]....
        /*00a4*/ 	.word	0xffffffff


	//   ....[21]....
        /*00a8*/ 	.word	0xffffffff


	//   ....[22]....
        /*00ac*/ 	.word	0xffffffff


	//   ....[23]....
        /*00b0*/ 	.word	0xffffffff


	//----- nvinfo : EIATTR_COOP_GROUP_INSTR_OFFSETS
	.align		4
.L_19:
        /*00b4*/ 	.byte	0x04, 0x28
        /*00b6*/ 	.short	(.L_21 - .L_20)


	//   ....[0]....
.L_20:
        /*00b8*/ 	.word	0x000005a0


	//   ....[1]....
        /*00bc*/ 	.word	0x000005e0


	//   ....[2]....
        /*00c0*/ 	.word	0x000005f0


	//   ....[3]....
        /*00c4*/ 	.word	0x00000600


	//   ....[4]....
        /*00c8*/ 	.word	0x00000610


	//   ....[5]....
        /*00cc*/ 	.word	0x00000620


	//   ....[6]....
        /*00d0*/ 	.word	0x00000640


	//   ....[7]....
        /*00d4*/ 	.word	0x00000680


	//   ....[8]....
        /*00d8*/ 	.word	0x00000720


	//   ....[9]....
        /*00dc*/ 	.word	0x00000750


	//   ....[10]....
        /*00e0*/ 	.word	0x00000780


	//   ....[11]....
        /*00e4*/ 	.word	0x000007e0


	//   ....[12]....
        /*00e8*/ 	.word	0x00000b00


	//   ....[13]....
        /*00ec*/ 	.word	0x00000b20


	//   ....[14]....
        /*00f0*/ 	.word	0x00000b30


	//   ....[15]....
        /*00f4*/ 	.word	0x00000be0


	//   ....[16]....
        /*00f8*/ 	.word	0x00000c00


	//   ....[17]....
        /*00fc*/ 	.word	0x00000c10


	//   ....[18]....
        /*0100*/ 	.word	0x00000d10


	//   ....[19]....
        /*0104*/ 	.word	0x00000d30


	//   ....[20]....
        /*0108*/ 	.word	0x00000d40


	//   ....[21]....
        /*010c*/ 	.word	0x00000df0


	//   ....[22]....
        /*0110*/ 	.word	0x00000e20


	//   ....[23]....
        /*0114*/ 	.word	0x00000e30


	//----- nvinfo : EIATTR_EXIT_INSTR_OFFSETS
	.align		4
.L_21:
        /*0118*/ 	.byte	0x04, 0x1c
        /*011a*/ 	.short	(.L_23 - .L_22)


	//   ....[0]....
.L_22:
        /*011c*/ 	.word	0x00000fd0


	//   ....[1]....
        /*0120*/ 	.word	0x00001020


	//----- nvinfo : EIATTR_REQNTID
	.align		4
.L_23:
        /*0124*/ 	.byte	0x04, 0x10
        /*0126*/ 	.short	(.L_25 - .L_24)
.L_24:
        /*0128*/ 	.word	0x00000080
        /*012c*/ 	.word	0x00000001
        /*0130*/ 	.word	0x00000001


	//----- nvinfo : EIATTR_CBANK_PARAM_SIZE
	.align		4
.L_25:
        /*0134*/ 	.byte	0x03, 0x19
        /*0136*/ 	.short	0x0018


	//----- nvinfo : EIATTR_PARAM_CBANK
	.align		4
        /*0138*/ 	.byte	0x04, 0x0a
        /*013a*/ 	.short	(.L_27 - .L_26)
	.align		4
.L_26:
        /*013c*/ 	.word	index@(.nv.constant0.triton_red_fused_max_1)
        /*0140*/ 	.short	0x0210
        /*0142*/ 	.short	0x0018


	//----- nvinfo : EIATTR_SW_WAR
	.align		4
.L_27:
        /*0144*/ 	.byte	0x04, 0x36
        /*0146*/ 	.short	(.L_29 - .L_28)
.L_28:
        /*0148*/ 	.word	0x00000008
.L_29:


//--------------------- .nv.callgraph             --------------------------
	.section	.nv.callgraph,"",@"SHT_CUDA_CALLGRAPH"
	.align	4
	.sectionentsize	8
	.align		4
        /*0000*/ 	.word	0x00000000
	.align		4
        /*0004*/ 	.word	0xffffffff
	.align		4
        /*0008*/ 	.word	0x00000000
	.align		4
        /*000c*/ 	.word	0xfffffffe
	.align		4
        /*0010*/ 	.word	0x00000000
	.align		4
        /*0014*/ 	.word	0xfffffffd
	.align		4
        /*0018*/ 	.word	0x00000000
	.align		4
        /*001c*/ 	.word	0xfffffffc


//--------------------- .text.triton_red_fused_max_1 --------------------------
	.section	.text.triton_red_fused_max_1,"ax",@progbits
	.sectionflags	@"SHF_BARRIERS=1"
	.align	128
        .global         triton_red_fused_max_1
        .type           triton_red_fused_max_1,@function
        .size           triton_red_fused_max_1,(.L_x_2 - triton_red_fused_max_1)
        .other          triton_red_fused_max_1,@"STO_CUDA_ENTRY STV_DEFAULT"
triton_red_fused_max_1:
.text.triton_red_fused_max_1:
[----:B------:R-:W0:Y:S02]  /*0000*/  LDC R1, c[0x0][0x28] ;  /* 0x00000a00ff017b82 */ /* 0x000e240000000800 */
[----:B------:R-:W1:Y:S01]  /*0010*/  S2R R12, SR_CTAID.X ;  /* 0x00000000000c7919 */ /* 0x000e620000002500 */
[----:B------:R-:W-:Y:S01]  /*0020*/  IMAD.MOV.U32 R15, RZ, RZ, -0x1 ;  /* 0xffffffffff0f7424 */ /* 0x000fe200078e00ff */
[----:B------:R-:W-:Y:S01]  /*0030*/  ULDC.64 UR6, c[0x0][0x208] ;  /* 0x0000820000067ab9 */ /* 0x000fe20000000a00 */
[----:B------:R-:W-:Y:S01]  /*0040*/  IMAD.MOV.U32 R11, RZ, RZ, 0x7fffffff ;  /* 0x7fffffffff0b7424 */ /* 0x000fe200078e00ff */
[----:B------:R-:W2:Y:S01]  /*0050*/  S2R R13, SR_TID.X ;  /* 0x00000000000d7919 */ /* 0x000ea20000002100 */
[----:B------:R-:W-:Y:S02]  /*0060*/  IMAD.MOV.U32 R10, RZ, RZ, -0x800000 ;  /* 0xff800000ff0a7424 */ /* 0x000fe400078e00ff */
[----:B------:R-:W-:Y:S02]  /*0070*/  IMAD.MOV.U32 R17, RZ, RZ, -0x8 ;  /* 0xfffffff8ff117424 */ /* 0x000fe400078e00ff */
[----:B------:R-:W-:Y:S02]  /*0080*/  IMAD.MOV.U32 R25, RZ, RZ, -0x1 ;  /* 0xffffffffff197424 */ /* 0x000fe400078e00ff */
[----:B------:R-:W-:-:S02]  /*0090*/  IMAD.MOV.U32 R9, RZ, RZ, -0x800000 ;  /* 0xff800000ff097424 */ /* 0x000fc400078e00ff */
[----:B------:R-:W-:Y:S02]  /*00a0*/  IMAD.MOV.U32 R8, RZ, RZ, -0x800000 ;  /* 0xff800000ff087424 */ /* 0x000fe400078e00ff */
[----:B------:R-:W-:Y:S02]  /*00b0*/  IMAD.MOV.U32 R20, RZ, RZ, -0x1 ;  /* 0xffffffffff147424 */ /* 0x000fe400078e00ff */
[----:B------:R-:W-:Y:S02]  /*00c0*/  IMAD.MOV.U32 R14, RZ, RZ, 0x7fffffff ;  /* 0x7fffffffff0e7424 */ /* 0x000fe400078e00ff */
[----:B------:R-:W-:Y:S02]  /*00d0*/  IMAD.MOV.U32 R21, RZ, RZ, -0x1 ;  /* 0xffffffffff157424 */ /* 0x000fe400078e00ff */
[----:B------:R-:W-:Y:S02]  /*00e0*/  IMAD.MOV.U32 R18, RZ, RZ, 0x7fffffff ;  /* 0x7fffffffff127424 */ /* 0x000fe400078e00ff */
[----:B------:R-:W-:-:S02]  /*00f0*/  IMAD.MOV.U32 R22, RZ, RZ, -0x1 ;  /* 0xffffffffff167424 */ /* 0x000fc400078e00ff */
[----:B------:R-:W-:Y:S02]  /*0100*/  IMAD.MOV.U32 R16, RZ, RZ, 0x7fffffff ;  /* 0x7fffffffff107424 */ /* 0x000fe400078e00ff */
[----:B-1----:R-:W-:Y:S02]  /*0110*/  IMAD.SHL.U32 R12, R12, 0x40, RZ ;  /* 0x000000400c0c7824 */ /* 0x002fe400078e00ff */
[----:B--2---:R-:W-:Y:S01]  /*0120*/  IMAD.SHL.U32 R3, R13, 0x4, RZ ;  /* 0x000000040d037824 */ /* 0x004fe200078e00ff */
[----:B------:R-:W-:-:S04]  /*0130*/  SHF.R.U32.HI R24, RZ, 0x4, R13 ;  /* 0x00000004ff187819 */ /* 0x000fc8000001160d */
[----:B------:R-:W-:Y:S02]  /*0140*/  LOP3.LUT R3, R12, 0x3c, R3, 0xf8, !PT ;  /* 0x0000003c0c037812 */ /* 0x000fe400078ef803 */
[----:B------:R-:W-:Y:S02]  /*0150*/  SGXT.U32 R24, R24, 0x3 ;  /* 0x000000031818781a */ /* 0x000fe40000000000 */
[C---:B------:R-:W-:Y:S01]  /*0160*/  ISETP.GE.AND P6, PT, R3.reuse, 0xfa0, PT ;  /* 0x00000fa00300780c */ /* 0x040fe20003fc6270 */
[----:B------:R-:W-:-:S05]  /*0170*/  IMAD.HI R0, R3, 0x10624dd3, RZ ;  /* 0x10624dd303007827 */ /* 0x000fca00078e02ff */
[----:B------:R-:W-:-:S04]  /*0180*/  SHF.R.U32.HI R5, RZ, 0x1f, R0 ;  /* 0x0000001fff057819 */ /* 0x000fc80000011600 */
[----:B------:R-:W-:-:S05]  /*0190*/  LEA.HI.SX32 R0, R0, R5, 0x1a ;  /* 0x0000000500007211 */ /* 0x000fca00078fd2ff */
[----:B------:R-:W-:Y:S02]  /*01a0*/  IMAD R3, R0, 0x3e7c18, R3 ;  /* 0x003e7c1800037824 */ /* 0x000fe400078e0203 */
[----:B------:R-:W-:Y:S02]  /*01b0*/  IMAD.MOV.U32 R0, RZ, RZ, -0x800000 ;  /* 0xff800000ff007424 */ /* 0x000fe400078e00ff */
[----:B------:R-:W-:-:S07]  /*01c0*/  IMAD R19, R24, 0x3e8, R3 ;  /* 0x000003e818137824 */ /* 0x000fce00078e0203 */
.L_x_0:
[----:B------:R-:W1:Y:S01]  /*01d0*/  LDC.64 R2, c[0x0][0x210] ;  /* 0x00008400ff027b82 */ /* 0x000e620000000a00 */
[----:B------:R-:W-:Y:S02]  /*01e0*/  CS2R R4, SRZ ;  /* 0x0000000000047805 */ /* 0x000fe4000001ff00 */
[----:B------:R-:W-:Y:S01]  /*01f0*/  CS2R R6, SRZ ;  /* 0x0000000000067805 */ /* 0x000fe2000001ff00 */
[----:B-1----:R-:W-:-:S05]  /*0200*/  IMAD.WIDE R2, R19, 0x4, R2 ;  /* 0x0000000413027825 */ /* 0x002fca00078e0202 */
[----:B------:R1:W2:Y:S01]  /*0210*/  @!P6 LDG.E.EF.128 R4, desc[UR6][R2.64] ;  /* 0x000000060204e981 */ /* 0x0002a2000c0e1d00 */
[----:B------:R-:W-:Y:S01]  /*0220*/  IADD3 R17, P1, R17, 0x8, RZ ;  /* 0x0000000811117810 */ /* 0x000fe20007f3e0ff */
[----:B------:R-:W-:Y:S01]  /*0230*/  VIADD R19, R19, 0x1f40 ;  /* 0x00001f4013137836 */ /* 0x000fe20000000000 */
[----:B------:R-:W-:Y:S02]  /*0240*/  FSETP.NAN.AND P0, PT, R0, R0, PT ;  /* 0x000000000000720b */ /* 0x000fe40003f08000 */
[----:B------:R-:W-:Y:S01]  /*0250*/  FSETP.NAN.AND P2, PT, R8, R8, PT ;  /* 0x000000080800720b */ /* 0x000fe20003f48000 */
[----:B------:R-:W-:Y:S01]  /*0260*/  IMAD.X R25, RZ, RZ, R25, P1 ;  /* 0x000000ffff197224 */ /* 0x000fe200008e0619 */
[----:B------:R-:W-:Y:S02]  /*0270*/  FSETP.NAN.AND P5, PT, R9, R9, PT ;  /* 0x000000090900720b */ /* 0x000fe40003fa8000 */
[----:B-1----:R-:W-:-:S04]  /*0280*/  IADD3 R2, P4, R24, R17, RZ ;  /* 0x0000001118027210 */ /* 0x002fc80007f9e0ff */
[----:B------:R-:W-:Y:S01]  /*0290*/  ISETP.LT.U32.AND P1, PT, R22, R2, PT ;  /* 0x000000021600720c */ /* 0x000fe20003f21070 */
[----:B------:R-:W-:Y:S01]  /*02a0*/  IMAD.X R3, RZ, RZ, R25, P4 ;  /* 0x000000ffff037224 */ /* 0x000fe200020e0619 */
[----:B--2---:R-:W-:Y:S02]  /*02b0*/  SEL R23, R4, RZ, !P6 ;  /* 0x000000ff04177207 */ /* 0x004fe40007000000 */
[----:B------:R-:W-:Y:S02]  /*02c0*/  SEL R5, R5, RZ, !P6 ;  /* 0x000000ff05057207 */ /* 0x000fe40007000000 */
[CC--:B------:R-:W-:Y:S02]  /*02d0*/  FSETP.NAN.AND P3, PT, R23.reuse, R23.reuse, P0 ;  /* 0x000000171700720b */ /* 0x0c0fe40000768000 */
[-C--:B------:R-:W-:Y:S02]  /*02e0*/  FSETP.NUM.AND P0, PT, R23, R23.reuse, P0 ;  /* 0x000000171700720b */ /* 0x080fe40000707000 */
[----:B------:R-:W-:-:S02]  /*02f0*/  FSETP.EQ.OR P3, PT, R0, R23, P3 ;  /* 0x000000170000720b */ /* 0x000fc40001f62400 */
[----:B------:R-:W-:Y:S02]  /*0300*/  FSETP.NAN.AND P4, PT, R5, R5, P2 ;  /* 0x000000050500720b */ /* 0x000fe40001788000 */
[----:B------:R-:W-:Y:S02]  /*0310*/  FSETP.GT.OR P0, PT, R0, R23, P0 ;  /* 0x000000170000720b */ /* 0x000fe40000704400 */
[----:B------:R-:W-:Y:S02]  /*0320*/  ISETP.LT.AND.EX P1, PT, R16, R3, P3, P1 ;  /* 0x000000031000720c */ /* 0x000fe40001f21310 */
[----:B------:R-:W-:Y:S02]  /*0330*/  SEL R6, R6, RZ, !P6 ;  /* 0x000000ff06067207 */ /* 0x000fe40007000000 */
[----:B------:R-:W-:Y:S02]  /*0340*/  ISETP.LT.U32.AND P3, PT, R21, R2, PT ;  /* 0x000000021500720c */ /* 0x000fe40003f61070 */
[----:B------:R-:W-:-:S02]  /*0350*/  FSETP.NUM.AND P2, PT, R5, R5, P2 ;  /* 0x000000050500720b */ /* 0x000fc40001747000 */
[-C--:B------:R-:W-:Y:S02]  /*0360*/  FSETP.EQ.OR P4, PT, R8, R5.reuse, P4 ;  /* 0x000000050800720b */ /* 0x080fe40002782400 */
[----:B------:R-:W-:Y:S02]  /*0370*/  PLOP3.LUT P0, PT, P0, P1, PT, 0xa8, 0x0 ;  /* 0x000000000000781c */ /* 0x000fe40000703570 */
[----:B------:R-:W-:Y:S02]  /*0380*/  FSETP.NAN.AND P1, PT, R6, R6, P5 ;  /* 0x000000060600720b */ /* 0x000fe40002f28000 */
[----:B------:R-:W-:Y:S02]  /*0390*/  FSETP.GT.OR P2, PT, R8, R5, P2 ;  /* 0x000000050800720b */ /* 0x000fe40001744400 */
[----:B------:R-:W-:Y:S02]  /*03a0*/  ISETP.LT.AND.EX P3, PT, R18, R3, P4, P3 ;  /* 0x000000031200720c */ /* 0x000fe40002761330 */
[----:B------:R-:W-:-:S02]  /*03b0*/  ISETP.LT.U32.AND P4, PT, R20, R2, PT ;  /* 0x000000021400720c */ /* 0x000fc40003f81070 */
[-C--:B------:R-:W-:Y:S02]  /*03c0*/  FSETP.NUM.AND P5, PT, R6, R6.reuse, P5 ;  /* 0x000000060600720b */ /* 0x080fe40002fa7000 */
[----:B------:R-:W-:Y:S02]  /*03d0*/  FSETP.EQ.OR P1, PT, R9, R6, P1 ;  /* 0x000000060900720b */ /* 0x000fe40000f22400 */
[----:B------:R-:W-:Y:S02]  /*03e0*/  PLOP3.LUT P2, PT, P2, P3, PT, 0xa8, 0x0 ;  /* 0x000000000000781c */ /* 0x000fe40001747570 */
[----:B------:R-:W-:Y:S02]  /*03f0*/  SEL R7, R7, RZ, !P6 ;  /* 0x000000ff07077207 */ /* 0x000fe40007000000 */
[----:B------:R-:W-:Y:S02]  /*0400*/  FSETP.NAN.AND P3, PT, R10, R10, PT ;  /* 0x0000000a0a00720b */ /* 0x000fe40003f68000 */
[----:B------:R-:W-:-:S02]  /*0410*/  FSETP.GT.OR P5, PT, R9, R6, P5 ;  /* 0x000000060900720b */ /* 0x000fc40002fa4400 */
[----:B------:R-:W-:Y:S02]  /*0420*/  ISETP.LT.AND.EX P4, PT, R14, R3, P1, P4 ;  /* 0x000000030e00720c */ /* 0x000fe40000f81340 */
[-C--:B------:R-:W-:Y:S02]  /*0430*/  FSETP.NAN.AND P1, PT, R7, R7.reuse, P3 ;  /* 0x000000070700720b */ /* 0x080fe40001f28000 */
[----:B------:R-:W-:Y:S02]  /*0440*/  PLOP3.LUT P5, PT, P5, P4, PT, 0xa8, 0x0 ;  /* 0x000000000000781c */ /* 0x000fe40002fa9570 */
[----:B------:R-:W-:Y:S02]  /*0450*/  ISETP.LT.U32.AND P4, PT, R15, R2, PT ;  /* 0x000000020f00720c */ /* 0x000fe40003f81070 */
[-C--:B------:R-:W-:Y:S02]  /*0460*/  FSETP.NUM.AND P3, PT, R7, R7.reuse, P3 ;  /* 0x000000070700720b */ /* 0x080fe40001f67000 */
[----:B------:R-:W-:-:S02]  /*0470*/  FSETP.EQ.OR P1, PT, R10, R7, P1 ;  /* 0x000000070a00720b */ /* 0x000fc40000f22400 */
[----:B------:R-:W-:Y:S02]  /*0480*/  FSETP.GT.OR P3, PT, R10, R7, P3 ;  /* 0x000000070a00720b */ /* 0x000fe40001f64400 */
[----:B------:R-:W-:Y:S02]  /*0490*/  ISETP.LT.AND.EX P1, PT, R11, R3, P1, P4 ;  /* 0x000000030b00720c */ /* 0x000fe40000f21340 */
[----:B------:R-:W-:Y:S02]  /*04a0*/  @!P6 FSEL R0, R0, R23, P0 ;  /* 0x000000170000e208 */ /* 0x000fe40000000000 */
[----:B------:R-:W-:Y:S02]  /*04b0*/  PLOP3.LUT P1, PT, P3, P1, PT, 0xa8, 0x0 ;  /* 0x000000000000781c */ /* 0x000fe40001f23570 */
[----:B------:R-:W-:Y:S02]  /*04c0*/  ISETP.GE.U32.AND P3, PT, R17, 0xff8, PT ;  /* 0x00000ff81100780c */ /* 0x000fe40003f66070 */
[----:B------:R-:W-:-:S02]  /*04d0*/  @!P6 FSEL R8, R8, R5, P2 ;  /* 0x000000050808e208 */ /* 0x000fc40001000000 */
[----:B------:R-:W-:Y:S02]  /*04e0*/  ISETP.GE.U32.AND.EX P3, PT, R25, RZ, PT, P3 ;  /* 0x000000ff1900720c */ /* 0x000fe40003f66130 */
[----:B------:R-:W-:Y:S02]  /*04f0*/  @!P6 FSEL R9, R9, R6, P5 ;  /* 0x000000060909e208 */ /* 0x000fe40002800000 */
[----:B------:R-:W-:Y:S02]  /*0500*/  @!P6 FSEL R10, R10, R7, P1 ;  /* 0x000000070a0ae208 */ /* 0x000fe40000800000 */
[-C--:B------:R-:W-:Y:S02]  /*0510*/  @!P6 SEL R22, R22, R2.reuse, P0 ;  /* 0x000000021616e207 */ /* 0x080fe40000000000 */
[-C--:B------:R-:W-:Y:S02]  /*0520*/  @!P6 SEL R21, R21, R2.reuse, P2 ;  /* 0x000000021515e207 */ /* 0x080fe40001000000 */
[----:B------:R-:W-:-:S02]  /*0530*/  @!P6 SEL R20, R20, R2, P5 ;  /* 0x000000021414e207 */ /* 0x000fc40002800000 */
[----:B------:R-:W-:Y:S02]  /*0540*/  @!P6 SEL R15, R15, R2, P1 ;  /* 0x000000020f0fe207 */ /* 0x000fe40000800000 */
[-C--:B------:R-:W-:Y:S02]  /*0550*/  @!P6 SEL R16, R16, R3.reuse, P0 ;  /* 0x000000031010e207 */ /* 0x080fe40000000000 */
[-C--:B------:R-:W-:Y:S02]  /*0560*/  @!P6 SEL R18, R18, R3.reuse, P2 ;  /* 0x000000031212e207 */ /* 0x080fe40001000000 */
[-C--:B------:R-:W-:Y:S02]  /*0570*/  @!P6 SEL R14, R14, R3.reuse, P5 ;  /* 0x000000030e0ee207 */ /* 0x080fe40002800000 */
[----:B------:R-:W-:Y:S01]  /*0580*/  @!P6 SEL R11, R11, R3, P1 ;  /* 0x000000030b0be207 */ /* 0x000fe20000800000 */
[----:B------:R-:W-:Y:S06]  /*0590*/  @!P3 BRA `(.L_x_0) ;  /* 0xfffffffc000cb947 */ /* 0x000fec000383ffff */
[----:B------:R-:W1:Y:S01]  /*05a0*/  SHFL.BFLY PT, R19, R0, 0x10, 0x1f ;  /* 0x0e001f0000137f89 */ /* 0x000e6200000e0000 */
[----:B------:R-:W-:Y:S01]  /*05b0*/  FSETP.NAN.AND P0, PT, R0, R0, PT ;  /* 0x000000000000720b */ /* 0x000fe20003f08000 */
[----:B------:R-:W2:Y:S01]  /*05c0*/  S2UR UR5, SR_CgaCtaId ;  /* 0x00000000000579c3 */ /* 0x000ea20000008800 */
[----:B------:R-:W-:Y:S01]  /*05d0*/  UMOV UR4, 0x400 ;  /* 0x0000040000047882 */ /* 0x000fe20000000000 */
[----:B------:R-:W3:Y:S04]  /*05e0*/  SHFL.BFLY PT, R3, R22, 0x10, 0x1f ;  /* 0x0e001f0016037f89 */ /* 0x000ee800000e0000 */
[----:B------:R-:W4:Y:S04]  /*05f0*/  SHFL.BFLY PT, R7, R16, 0x10, 0x1f ;  /* 0x0e001f0010077f89 */ /* 0x000f2800000e0000 */
[----:B------:R-:W5:Y:S04]  /*0600*/  SHFL.BFLY PT, R17, R8, 0x10, 0x1f ;  /* 0x0e001f0008117f89 */ /* 0x000f6800000e0000 */
[----:B------:R-:W5:Y:S04]  /*0610*/  SHFL.BFLY PT, R4, R21, 0x10, 0x1f ;  /* 0x0e001f0015047f89 */ /* 0x000f6800000e0000 */
[----:B------:R-:W5:Y:S01]  /*0620*/  SHFL.BFLY PT, R5, R18, 0x10, 0x1f ;  /* 0x0e001f0012057f89 */ /* 0x000f6200000e0000 */
[----:B-1----:R-:W-:-:S03]  /*0630*/  FSETP.NUM.AND P1, PT, R19, R19, P0 ;  /* 0x000000131300720b */ /* 0x002fc60000727000 */
[----:B------:R-:W1:Y:S01]  /*0640*/  SHFL.BFLY PT, R23, R20, 0x10, 0x1f ;  /* 0x0e001f0014177f89 */ /* 0x000e6200000e0000 */
[----:B------:R-:W-:Y:S01]  /*0650*/  FSETP.NAN.AND P0, PT, R19, R19, P0 ;  /* 0x000000131300720b */ /* 0x000fe20000708000 */
[----:B--2---:R-:W-:Y:S01]  /*0660*/  UPRMT UR4, UR5, 0x654, UR4 ;  /* 0x0000065405047896 */ /* 0x004fe20008000004 */
[----:B---3--:R-:W-:Y:S01]  /*0670*/  ISETP.LT.U32.AND P3, PT, R22, R3, PT ;  /* 0x000000031600720c */ /* 0x008fe20003f61070 */
[----:B------:R-:W-:Y:S01]  /*0680*/  SHFL.BFLY PT, R24, R11, 0x10, 0x1f ;  /* 0x0e001f000b187f89 */ /* 0x000fe200000e0000 */
[CC--:B------:R-:W-:Y:S01]  /*0690*/  FSETP.EQ.OR P2, PT, R0.reuse, R19.reuse, P0 ;  /* 0x000000130000720b */ /* 0x0c0fe20000742400 */
[----:B------:R-:W-:Y:S01]  /*06a0*/  UIADD3 UR5, UR4, 0x800, URZ ;  /* 0x0000080004057890 */ /* 0x000fe2000fffe03f */
[----:B------:R-:W-:Y:S02]  /*06b0*/  FSETP.GT.OR P0, PT, R0, R19, P1 ;  /* 0x000000130000720b */ /* 0x000fe40000f04400 */
[----:B----4-:R-:W-:Y:S02]  /*06c0*/  ISETP.LT.AND.EX P2, PT, R16, R7, P2, P3 ;  /* 0x000000071000720c */ /* 0x010fe40001741330 */
[----:B------:R-:W-:-:S02]  /*06d0*/  FSETP.NAN.AND P1, PT, R8, R8, PT ;  /* 0x000000080800720b */ /* 0x000fc40003f28000 */
[----:B------:R-:W-:Y:S02]  /*06e0*/  PLOP3.LUT P0, PT, P0, P2, PT, 0xa8, 0x0 ;  /* 0x000000000000781c */ /* 0x000fe40000705570 */
[C---:B-----5:R-:W-:Y:S02]  /*06f0*/  FSETP.NAN.AND P2, PT, R17.reuse, R17, P1 ;  /* 0x000000111100720b */ /* 0x060fe40000f48000 */
[----:B------:R-:W-:Y:S02]  /*0700*/  SEL R2, R22, R3, P0 ;  /* 0x0000000316027207 */ /* 0x000fe40000000000 */
[----:B------:R-:W-:Y:S01]  /*0710*/  SEL R3, R16, R7, P0 ;  /* 0x0000000710037207 */ /* 0x000fe20000000000 */
[----:B------:R-:W-:Y:S01]  /*0720*/  SHFL.BFLY PT, R22, R15, 0x10, 0x1f ;  /* 0x0e001f000f167f89 */ /* 0x000fe200000e0000 */
[-C--:B------:R-:W-:Y:S02]  /*0730*/  FSETP.NUM.AND P1, PT, R17, R17.reuse, P1 ;  /* 0x000000111100720b */ /* 0x080fe40000f27000 */
[----:B0-----:R-:W-:Y:S01]  /*0740*/  ISETP.LT.U32.AND P3, PT, R21, R4, PT ;  /* 0x000000041500720c */ /* 0x001fe20003f61070 */
[----:B------:R-:W0:Y:S01]  /*0750*/  SHFL.BFLY PT, R16, R9, 0x10, 0x1f ;  /* 0x0e001f0009107f89 */ /* 0x000e2200000e0000 */
[----:B------:R-:W-:-:S02]  /*0760*/  FSETP.EQ.OR P2, PT, R8, R17, P2 ;  /* 0x000000110800720b */ /* 0x000fc40001742400 */
[----:B------:R-:W-:Y:S01]  /*0770*/  FSETP.GT.OR P1, PT, R8, R17, P1 ;  /* 0x000000110800720b */ /* 0x000fe20000f24400 */
[----:B------:R-:W2:Y:S01]  /*0780*/  SHFL.BFLY PT, R7, R14, 0x10, 0x1f ;  /* 0x0e001f000e077f89 */ /* 0x000ea200000e0000 */
[----:B------:R-:W-:Y:S02]  /*0790*/  ISETP.LT.AND.EX P2, PT, R18, R5, P2, P3 ;  /* 0x000000051200720c */ /* 0x000fe40001741330 */
[----:B-1----:R-:W-:Y:S02]  /*07a0*/  ISETP.LT.U32.AND P4, PT, R20, R23, PT ;  /* 0x000000171400720c */ /* 0x002fe40003f81070 */
[----:B------:R-:W-:Y:S02]  /*07b0*/  PLOP3.LUT P1, PT, P1, P2, PT, 0xa8, 0x0 ;  /* 0x000000000000781c */ /* 0x000fe40000f25570 */
[----:B------:R-:W-:Y:S02]  /*07c0*/  FSETP.NAN.AND P2, PT, R9, R9, PT ;  /* 0x000000090900720b */ /* 0x000fe40003f48000 */
[----:B------:R-:W-:-:S02]  /*07d0*/  SEL R4, R21, R4, P1 ;  /* 0x0000000415047207 */ /* 0x000fc40000800000 */
[----:B------:R-:W1:Y:S01]  /*07e0*/  SHFL.BFLY PT, R21, R10, 0x10, 0x1f ;  /* 0x0e001f000a157f89 */ /* 0x000e6200000e0000 */
[----:B------:R-:W-:Y:S01]  /*07f0*/  SEL R19, R0, R19, P0 ;  /* 0x0000001300137207 */ /* 0x000fe20000000000 */
[C---:B------:R-:W-:Y:S01]  /*0800*/  IMAD.SHL.U32 R0, R13.reuse, 0x4, RZ ;  /* 0x000000040d007824 */ /* 0x040fe200078e00ff */
[----:B------:R-:W-:Y:S02]  /*0810*/  LOP3.LUT P0, RZ, R13, 0x10, RZ, 0xc0, !PT ;  /* 0x000000100dff7812 */ /* 0x000fe4000780c0ff */
[----:B------:R-:W-:Y:S02]  /*0820*/  SEL R25, R8, R17, P1 ;  /* 0x0000001108197207 */ /* 0x000fe40000800000 */
[----:B------:R-:W-:Y:S02]  /*0830*/  LOP3.LUT R0, R0, 0x3c, RZ, 0xc0, !PT ;  /* 0x0000003c00007812 */ /* 0x000fe400078ec0ff */
[CC--:B0-----:R-:W-:Y:S02]  /*0840*/  FSETP.NAN.AND P3, PT, R16.reuse, R16.reuse, P2 ;  /* 0x000000101000720b */ /* 0x0c1fe40001768000 */
[----:B------:R-:W-:-:S02]  /*0850*/  FSETP.NUM.AND P2, PT, R16, R16, P2 ;  /* 0x000000101000720b */ /* 0x000fc40001747000 */
[CC--:B------:R-:W-:Y:S02]  /*0860*/  FSETP.EQ.OR P3, PT, R9.reuse, R16.reuse, P3 ;  /* 0x000000100900720b */ /* 0x0c0fe40001f62400 */
[----:B------:R-:W-:Y:S02]  /*0870*/  FSETP.GT.OR P2, PT, R9, R16, P2 ;  /* 0x000000100900720b */ /* 0x000fe40001744400 */
[----:B--2---:R-:W-:Y:S02]  /*0880*/  ISETP.LT.AND.EX P3, PT, R14, R7, P3, P4 ;  /* 0x000000070e00720c */ /* 0x004fe40001f61340 */
[----:B------:R-:W-:Y:S02]  /*0890*/  SEL R5, R18, R5, P1 ;  /* 0x0000000512057207 */ /* 0x000fe40000800000 */
[----:B------:R-:W-:Y:S02]  /*08a0*/  PLOP3.LUT P2, PT, P2, P3, PT, 0xa8, 0x0 ;  /* 0x000000000000781c */ /* 0x000fe40001747570 */
[----:B------:R-:W-:-:S02]  /*08b0*/  FSETP.NAN.AND P3, PT, R10, R10, PT ;  /* 0x0000000a0a00720b */ /* 0x000fc40003f68000 */
[----:B------:R-:W-:Y:S02]  /*08c0*/  SEL R7, R14, R7, P2 ;  /* 0x000000070e077207 */ /* 0x000fe40001000000 */
[CC--:B-1----:R-:W-:Y:S02]  /*08d0*/  FSETP.NAN.AND P5, PT, R21.reuse, R21.reuse, P3 ;  /* 0x000000151500720b */ /* 0x0c2fe40001fa8000 */
[-C--:B------:R-:W-:Y:S02]  /*08e0*/  FSETP.NUM.AND P4, PT, R21, R21.reuse, P3 ;  /* 0x000000151500720b */ /* 0x080fe40001f87000 */
[----:B------:R-:W-:Y:S02]  /*08f0*/  ISETP.LT.U32.AND P3, PT, R15, R22, PT ;  /* 0x000000160f00720c */ /* 0x000fe40003f61070 */
[CC--:B------:R-:W-:Y:S02]  /*0900*/  FSETP.EQ.OR P5, PT, R10.reuse, R21.reuse, P5 ;  /* 0x000000150a00720b */ /* 0x0c0fe40002fa2400 */
[----:B------:R-:W-:-:S02]  /*0910*/  FSETP.GT.OR P4, PT, R10, R21, P4 ;  /* 0x000000150a00720b */ /* 0x000fc40002784400 */
[----:B------:R-:W-:Y:S02]  /*0920*/  ISETP.LT.AND.EX P3, PT, R11, R24, P5, P3 ;  /* 0x000000180b00720c */ /* 0x000fe40002f61330 */
[----:B------:R-:W-:Y:S01]  /*0930*/  SEL R6, R20, R23, P2 ;  /* 0x0000001714067207 */ /* 0x000fe20001000000 */
[----:B------:R-:W-:Y:S01]  /*0940*/  IMAD.SHL.U32 R23, R0, 0x4, RZ ;  /* 0x0000000400177824 */ /* 0x000fe200078e00ff */
[----:B------:R-:W-:Y:S02]  /*0950*/  PLOP3.LUT P3, PT, P4, P3, PT, 0xa8, 0x0 ;  /* 0x000000000000781c */ /* 0x000fe40002767570 */
[----:B------:R-:W-:Y:S01]  /*0960*/  SEL R27, R9, R16, P2 ;  /* 0x00000010091b7207 */ /* 0x000fe20001000000 */
[----:B------:R-:W-:Y:S01]  /*0970*/  IMAD.SHL.U32 R16, R13, 0x4, RZ ;  /* 0x000000040d107824 */ /* 0x000fe200078e00ff */
[----:B------:R-:W-:Y:S02]  /*0980*/  SEL R14, R15, R22, P3 ;  /* 0x000000160f0e7207 */ /* 0x000fe40001800000 */
[----:B------:R-:W-:-:S02]  /*0990*/  SHF.R.U32.HI R22, RZ, 0x5, R13 ;  /* 0x00000005ff167819 */ /* 0x000fc4000001160d */
[----:B------:R-:W-:Y:S02]  /*09a0*/  SEL R15, R11, R24, P3 ;  /* 0x000000180b0f7207 */ /* 0x000fe40001800000 */
[----:B------:R-:W-:Y:S02]  /*09b0*/  SGXT.U32 R22, R22, 0x2 ;  /* 0x000000021616781a */ /* 0x000fe40000000000 */
[----:B------:R-:W-:Y:S02]  /*09c0*/  SEL R21, R10, R21, P3 ;  /* 0x000000150a157207 */ /* 0x000fe40001800000 */
[----:B------:R-:W-:Y:S02]  /*09d0*/  LOP3.LUT R22, R23, R22, RZ, 0xfc, !PT ;  /* 0x0000001617167212 */ /* 0x000fe400078efcff */
[----:B------:R-:W-:Y:S02]  /*09e0*/  ISETP.GE.AND P2, PT, R13, 0x100, PT ;  /* 0x000001000d00780c */ /* 0x000fe40003f46270 */
[----:B------:R-:W-:-:S02]  /*09f0*/  LEA R24, R22, UR5, 0x2 ;  /* 0x0000000516187c11 */ /* 0x000fc4000f8e10ff */
[----:B------:R-:W-:Y:S02]  /*0a00*/  LEA R23, R22, UR4, 0x3 ;  /* 0x0000000416177c11 */ /* 0x000fe4000f8e18ff */
[C---:B------:R-:W-:Y:S01]  /*0a10*/  LEA R17, R13.reuse, UR4, 0x3 ;  /* 0x000000040d117c11 */ /* 0x040fe2000f8e18ff */
[----:B------:R-:W-:Y:S01]  /*0a20*/  @!P0 STS [R24], R19 ;  /* 0x0000001318008388 */ /* 0x000fe20000000800 */
[----:B------:R-:W-:-:S03]  /*0a30*/  LOP3.LUT P4, RZ, R13, 0x3, RZ, 0xc0, !PT ;  /* 0x000000030dff7812 */ /* 0x000fc6000788c0ff */
[----:B------:R-:W-:Y:S04]  /*0a40*/  @!P0 STS.64 [R23], R2 ;  /* 0x0000000217008388 */ /* 0x000fe80000000a00 */
[----:B------:R-:W-:Y:S04]  /*0a50*/  @!P0 STS [R24+0x10], R25 ;  /* 0x0000101918008388 */ /* 0x000fe80000000800 */
[----:B------:R-:W-:Y:S04]  /*0a60*/  @!P0 STS.64 [R23+0x20], R4 ;  /* 0x0000200417008388 */ /* 0x000fe80000000a00 */
[----:B------:R-:W-:Y:S04]  /*0a70*/  @!P0 STS [R24+0x20], R27 ;  /* 0x0000201b18008388 */ /* 0x000fe80000000800 */
[----:B------:R-:W-:Y:S04]  /*0a80*/  @!P0 STS.64 [R23+0x40], R6 ;  /* 0x0000400617008388 */ /* 0x000fe80000000a00 */
[----:B------:R0:W-:Y:S04]  /*0a90*/  @!P0 STS [R24+0x30], R21 ;  /* 0x0000301518008388 */ /* 0x0001e80000000800 */
[----:B------:R1:W-:Y:S01]  /*0aa0*/  @!P0 STS.64 [R23+0x60], R14 ;  /* 0x0000600e17008388 */ /* 0x0003e20000000a00 */
[----:B------:R-:W-:Y:S01]  /*0ab0*/  BAR.SYNC.DEFER_BLOCKING 0x0 ;  /* 0x0000000000007b1d */ /* 0x000fe20000010000 */
[----:B0-----:R-:W-:-:S05]  /*0ac0*/  LEA R21, R0, UR4, 0x5 ;  /* 0x0000000400157c11 */ /* 0x001fca000f8e28ff */
[----:B-1----:R-:W-:Y:S01]  /*0ad0*/  IMAD R23, R0, -0x18, R21 ;  /* 0xffffffe800177824 */ /* 0x002fe200078e0215 */
[----:B------:R-:W0:Y:S04]  /*0ae0*/  @!P2 LDS R20, [R16+UR4+0x800] ;  /* 0x000800041014a984 */ /* 0x000e280008000800 */
[----:B------:R-:W1:Y:S04]  /*0af0*/  @!P2 LDS.64 R8, [R17] ;  /* 0x000000001108a984 */ /* 0x000e680000000a00 */
[----:B0-----:R-:W0:Y:S01]  /*0b00*/  SHFL.BFLY PT, R3, R20, 0x2, 0x1f ;  /* 0x0c401f0014037f89 */ /* 0x001e2200000e0000 */
[----:B------:R-:W-:-:S03]  /*0b10*/  FSETP.NAN.AND P0, PT, R20, R20, PT ;  /* 0x000000141400720b */ /* 0x000fc60003f08000 */
[----:B-1----:R-:W1:Y:S04]  /*0b20*/  SHFL.BFLY PT, R5, R8, 0x2, 0x1f ;  /* 0x0c401f0008057f89 */ /* 0x002e6800000e0000 */
[----:B------:R-:W2:Y:S01]  /*0b30*/  SHFL.BFLY PT, R19, R9, 0x2, 0x1f ;  /* 0x0c401f0009137f89 */ /* 0x000ea200000e0000 */
[CC--:B0-----:R-:W-:Y:S02]  /*0b40*/  FSETP.NAN.AND P1, PT, R3.reuse, R3.reuse, P0 ;  /* 0x000000030300720b */ /* 0x0c1fe40000728000 */
[----:B------:R-:W-:Y:S02]  /*0b50*/  FSETP.NUM.AND P0, PT, R3, R3, P0 ;  /* 0x000000030300720b */ /* 0x000fe40000707000 */
[----:B-1----:R-:W-:Y:S02]  /*0b60*/  ISETP.LT.U32.AND P3, PT, R8, R5, PT ;  /* 0x000000050800720c */ /* 0x002fe40003f61070 */
[----:B------:R-:W-:-:S02]  /*0b70*/  FSETP.EQ.OR P1, PT, R20, R3, P1 ;  /* 0x000000031400720b */ /* 0x000fc40000f22400 */
[----:B------:R-:W-:Y:S02]  /*0b80*/  FSETP.GT.OR P0, PT, R20, R3, P0 ;  /* 0x000000031400720b */ /* 0x000fe40000704400 */
[----:B--2---:R-:W-:-:S04]  /*0b90*/  ISETP.LT.AND.EX P1, PT, R9, R19, P1, P3 ;  /* 0x000000130900720c */ /* 0x004fc80000f21330 */
[----:B------:R-:W-:-:S04]  /*0ba0*/  PLOP3.LUT P0, PT, P0, P1, PT, 0xa8, 0x0 ;  /* 0x000000000000781c */ /* 0x000fc80000703570 */
[----:B------:R-:W-:Y:S02]  /*0bb0*/  FSEL R3, R20, R3, P0 ;  /* 0x0000000314037208 */ /* 0x000fe40000000000 */
[----:B------:R-:W-:Y:S02]  /*0bc0*/  SEL R7, R8, R5, P0 ;  /* 0x0000000508077207 */ /* 0x000fe40000000000 */
[----:B------:R-:W-:Y:S01]  /*0bd0*/  SEL R8, R9, R19, P0 ;  /* 0x0000001309087207 */ /* 0x000fe20000000000 */
[----:B------:R-:W0:Y:S01]  /*0be0*/  SHFL.BFLY PT, R4, R3, 0x1, 0x1f ;  /* 0x0c201f0003047f89 */ /* 0x000e2200000e0000 */
[----:B------:R-:W-:-:S03]  /*0bf0*/  FSETP.NAN.AND P0, PT, R3, R3, PT ;  /* 0x000000030300720b */ /* 0x000fc60003f08000 */
[----:B------:R-:W1:Y:S04]  /*0c00*/  SHFL.BFLY PT, R2, R7, 0x1, 0x1f ;  /* 0x0c201f0007027f89 */ /* 0x000e6800000e0000 */
[----:B------:R-:W2:Y:S01]  /*0c10*/  SHFL.BFLY PT, R5, R8, 0x1, 0x1f ;  /* 0x0c201f0008057f89 */ /* 0x000ea200000e0000 */
[CC--:B0-----:R-:W-:Y:S02]  /*0c20*/  FSETP.NAN.AND P1, PT, R4.reuse, R4.reuse, P0 ;  /* 0x000000040400720b */ /* 0x0c1fe40000728000 */
[----:B------:R-:W-:Y:S02]  /*0c30*/  FSETP.NUM.AND P0, PT, R4, R4, P0 ;  /* 0x000000040400720b */ /* 0x000fe40000707000 */
[----:B-1----:R-:W-:Y:S02]  /*0c40*/  ISETP.LT.U32.AND P5, PT, R7, R2, PT ;  /* 0x000000020700720c */ /* 0x002fe40003fa1070 */
[----:B------:R-:W-:-:S02]  /*0c50*/  FSETP.EQ.OR P3, PT, R3, R4, P1 ;  /* 0x000000040300720b */ /* 0x000fc40000f62400 */
[----:B------:R-:W-:Y:S02]  /*0c60*/  FSETP.GT.OR P1, PT, R3, R4, P0 ;  /* 0x000000040300720b */ /* 0x000fe40000724400 */
[----:B--2---:R-:W-:Y:S02]  /*0c70*/  ISETP.LT.AND.EX P3, PT, R8, R5, P3, P5 ;  /* 0x000000050800720c */ /* 0x004fe40001f61350 */
[----:B------:R-:W-:Y:S02]  /*0c80*/  ISETP.LT.AND P0, PT, R13, 0x100, !P4 ;  /* 0x000001000d00780c */ /* 0x000fe40006701270 */
[----:B------:R-:W-:-:S04]  /*0c90*/  PLOP3.LUT P1, PT, P1, P3, PT, 0xa8, 0x0 ;  /* 0x000000000000781c */ /* 0x000fc80000f27570 */
[----:B------:R-:W-:Y:S02]  /*0ca0*/  SEL R2, R7, R2, P1 ;  /* 0x0000000207027207 */ /* 0x000fe40000800000 */
[----:B------:R-:W-:Y:S02]  /*0cb0*/  SEL R7, R3, R4, P1 ;  /* 0x0000000403077207 */ /* 0x000fe40000800000 */
[----:B------:R-:W-:-:S03]  /*0cc0*/  SEL R3, R8, R5, P1 ;  /* 0x0000000508037207 */ /* 0x000fc60000800000 */
[----:B------:R-:W-:Y:S04]  /*0cd0*/  @P0 STS [R16+UR4+0x800], R7 ;  /* 0x0008000710000988 */ /* 0x000fe80008000804 */
[----:B------:R-:W-:Y:S04]  /*0ce0*/  @P0 STS.64 [R17], R2 ;  /* 0x0000000211000388 */ /* 0x000fe80000000a00 */
[----:B------:R-:W0:Y:S04]  /*0cf0*/  @!P2 LDS R18, [R16+UR4+0xa00] ;  /* 0x000a00041012a984 */ /* 0x000e280008000800 */
[----:B------:R-:W1:Y:S04]  /*0d00*/  @!P2 LDS.64 R10, [R17+0x400] ;  /* 0x00040000110aa984 */ /* 0x000e680000000a00 */
        /* <DEDUP_REMOVED lines=15> */
[----:B------:R-:W-:Y:S02]  /*0e00*/  FSETP.NAN.AND P1, PT, R5, R5, PT ;  /* 0x000000050500720b */ /* 0x000fe40003f28000 */
[----:B------:R-:W-:Y:S01]  /*0e10*/  LOP3.LUT R15, R12, 0x3f, R13, 0xf8, !PT ;  /* 0x0000003f0c0f7812 */ /* 0x000fe200078ef80d */
[----:B------:R-:W1:Y:S04]  /*0e20*/  SHFL.BFLY PT, R2, R9, 0x1, 0x1f ;  /* 0x0c201f0009027f89 */ /* 0x000e6800000e0000 */
[----:B------:R-:W2:Y:S01]  /*0e30*/  SHFL.BFLY PT, R3, R10, 0x1, 0x1f ;  /* 0x0c201f000a037f89 */ /* 0x000ea200000e0000 */
[----:B0-----:R-:W-:-:S02]  /*0e40*/  FSETP.NAN.AND P2, PT, R4, R4, P1 ;  /* 0x000000040400720b */ /* 0x001fc40000f48000 */
[----:B------:R-:W-:Y:S02]  /*0e50*/  FSETP.NUM.AND P1, PT, R4, R4, P1 ;  /* 0x000000040400720b */ /* 0x000fe40000f27000 */
[----:B-1----:R-:W-:Y:S02]  /*0e60*/  ISETP.LT.U32.AND P3, PT, R9, R2, PT ;  /* 0x000000020900720c */ /* 0x002fe40003f61070 */
[CC--:B------:R-:W-:Y:S02]  /*0e70*/  FSETP.EQ.OR P2, PT, R5.reuse, R4.reuse, P2 ;  /* 0x000000040500720b */ /* 0x0c0fe40001742400 */
[----:B------:R-:W-:Y:S02]  /*0e80*/  FSETP.GT.OR P1, PT, R5, R4, P1 ;  /* 0x000000040500720b */ /* 0x000fe40000f24400 */
[----:B--2---:R-:W-:-:S04]  /*0e90*/  ISETP.LT.AND.EX P2, PT, R10, R3, P2, P3 ;  /* 0x000000030a00720c */ /* 0x004fc80001741330 */
[----:B------:R-:W-:-:S04]  /*0ea0*/  PLOP3.LUT P1, PT, P1, P2, PT, 0xa8, 0x0 ;  /* 0x000000000000781c */ /* 0x000fc80000f25570 */
[----:B------:R-:W-:Y:S02]  /*0eb0*/  SEL R19, R5, R4, P1 ;  /* 0x0000000405137207 */ /* 0x000fe40000800000 */
[----:B------:R-:W-:Y:S02]  /*0ec0*/  SEL R2, R9, R2, P1 ;  /* 0x0000000209027207 */ /* 0x000fe40000800000 */
[----:B------:R-:W-:Y:S01]  /*0ed0*/  SEL R3, R10, R3, P1 ;  /* 0x000000030a037207 */ /* 0x000fe20000800000 */
[----:B------:R-:W-:Y:S04]  /*0ee0*/  @P0 STS [R16+UR4+0xa00], R19 ;  /* 0x000a001310000988 */ /* 0x000fe80008000804 */
[----:B------:R0:W-:Y:S01]  /*0ef0*/  @P0 STS.64 [R17+0x400], R2 ;  /* 0x0004000211000388 */ /* 0x0001e20000000a00 */
[----:B------:R-:W-:Y:S01]  /*0f00*/  BAR.SYNC.DEFER_BLOCKING 0x0 ;  /* 0x0000000000007b1d */ /* 0x000fe20000010000 */
[----:B------:R-:W-:-:S02]  /*0f10*/  LOP3.LUT P0, RZ, R13, 0x40, RZ, 0xc0, !PT ;  /* 0x000000400dff7812 */ /* 0x000fc4000780c0ff */
[----:B------:R-:W-:Y:S02]  /*0f20*/  LOP3.LUT R13, R13, 0x3f, RZ, 0xc0, !PT ;  /* 0x0000003f0d0d7812 */ /* 0x000fe400078ec0ff */
[----:B------:R-:W-:Y:S02]  /*0f30*/  ISETP.LT.AND P0, PT, R15, 0xfa0, !P0 ;  /* 0x00000fa00f00780c */ /* 0x000fe40004701270 */
[----:B0-----:R-:W-:Y:S01]  /*0f40*/  LEA R2, R13, UR4, 0x3 ;  /* 0x000000040d027c11 */ /* 0x001fe2000f8e18ff */
[----:B------:R-:W-:Y:S04]  /*0f50*/  LDS.64 R4, [R21] ;  /* 0x0000000015047984 */ /* 0x000fe80000000a00 */
[----:B------:R-:W0:Y:S04]  /*0f60*/  LDS.64 R6, [R21+0x20] ;  /* 0x0000200015067984 */ /* 0x000e280000000a00 */
[----:B------:R-:W-:Y:S04]  /*0f70*/  LDS.64 R8, [R21+0x40] ;  /* 0x0000400015087984 */ /* 0x000fe80000000a00 */
[----:B------:R-:W1:Y:S01]  /*0f80*/  LDS.64 R10, [R21+0x60] ;  /* 0x00006000150a7984 */ /* 0x000e620000000a00 */
[----:B------:R-:W-:Y:S06]  /*0f90*/  BAR.SYNC.DEFER_BLOCKING 0x0 ;  /* 0x0000000000007b1d */ /* 0x000fec0000010000 */
[----:B0-----:R0:W-:Y:S04]  /*0fa0*/  STS.128 [R23], R4 ;  /* 0x0000000417007388 */ /* 0x0011e80000000c00 */
[----:B-1----:R0:W-:Y:S01]  /*0fb0*/  STS.128 [R23+0x10], R8 ;  /* 0x0000100817007388 */ /* 0x0021e20000000c00 */
[----:B------:R-:W-:Y:S06]  /*0fc0*/  BAR.SYNC.DEFER_BLOCKING 0x0 ;  /* 0x0000000000007b1d */ /* 0x000fec0000010000 */
[----:B0-----:R-:W-:Y:S05]  /*0fd0*/  @!P0 EXIT ;  /* 0x000000000000894d */ /* 0x001fea0003800000 */
[----:B------:R-:W0:Y:S01]  /*0fe0*/  LDS.64 R2, [R2] ;  /* 0x0000000002027984 */ /* 0x000e220000000a00 */
[----:B------:R-:W1:Y:S02]  /*0ff0*/  LDC.64 R4, c[0x0][0x218] ;  /* 0x00008600ff047b82 */ /* 0x000e640000000a00 */
[----:B-1----:R-:W-:-:S05]  /*1000*/  IMAD.WIDE R4, R15, 0x8, R4 ;  /* 0x000000080f047825 */ /* 0x002fca00078e0204 */
[----:B0-----:R-:W-:Y:S01]  /*1010*/  STG.E.64 desc[UR6][R4.64], R2 ;  /* 0x0000000204007986 */ /* 0x001fe2000c101b06 */
[----:B------:R-:W-:Y:S05]  /*1020*/  EXIT ;  /* 0x000000000000794d */ /* 0x000fea0003800000 */
.L_x_1:
[----:B------:R-:W-:-:S00]  /*1030*/  BRA `(.L_x_1) ;  /* 0xfffffffc00fc7947 */ /* 0x000fc0000383ffff */
[----:B------:R-:W-:-:S00]  /*1040*/  NOP ;  /* 0x0000000000007918 */ /* 0x000fc00000000000 */
        /* <DEDUP_REMOVED lines=11> */
.L_x_2:


//--------------------- .nv.shared.triton_red_fused_max_1 --------------------------
	.section	.nv.shared.triton_red_fused_max_1,"aw",@nobits
	.sectionflags	@""
	.align	16
	.zero		1024


//--------------------- .nv.constant0.triton_red_fused_max_1 --------------------------
	.section	.nv.constant0.triton_red_fused_max_1,"a",@progbits
	.sectionflags	@""
	.align	4
.nv.constant0.triton_red_fused_max_1:
	.zero		552
